//
// Generated by NVIDIA NVVM Compiler
//
// Compiler Build ID: CL-36424714
// Cuda compilation tools, release 13.0, V13.0.88
// Based on NVVM 20.0.0
//

.version 9.0
.target sm_100
.address_size 64

	// .globl	_Z22adjustBrightnessKernelPKhPhiif

.visible .entry _Z22adjustBrightnessKernelPKhPhiif(
	.param .u64 .ptr .align 1 _Z22adjustBrightnessKernelPKhPhiif_param_0,
	.param .u64 .ptr .align 1 _Z22adjustBrightnessKernelPKhPhiif_param_1,
	.param .u32 _Z22adjustBrightnessKernelPKhPhiif_param_2,
	.param .u32 _Z22adjustBrightnessKernelPKhPhiif_param_3,
	.param .f32 _Z22adjustBrightnessKernelPKhPhiif_param_4
)
{
	.reg .pred 	%p<6>;
	.reg .b16 	%rs<2>;
	.reg .b32 	%r<15>;
	.reg .b32 	%f<6>;
	.reg .b64 	%rd<8>;

	ld.param.u64 	%rd1, [_Z22adjustBrightnessKernelPKhPhiif_param_0];
	ld.param.u64 	%rd2, [_Z22adjustBrightnessKernelPKhPhiif_param_1];
	ld.param.u32 	%r3, [_Z22adjustBrightnessKernelPKhPhiif_param_2];
	ld.param.u32 	%r4, [_Z22adjustBrightnessKernelPKhPhiif_param_3];
	ld.param.f32 	%f1, [_Z22adjustBrightnessKernelPKhPhiif_param_4];
	mov.u32 	%r6, %ctaid.x;
	mov.u32 	%r7, %ntid.x;
	mov.u32 	%r8, %tid.x;
	mad.lo.s32 	%r1, %r6, %r7, %r8;
	mov.u32 	%r9, %ctaid.y;
	mov.u32 	%r10, %ntid.y;
	mov.u32 	%r11, %tid.y;
	mad.lo.s32 	%r12, %r9, %r10, %r11;
	setp.ge.s32 	%p1, %r1, %r3;
	setp.ge.s32 	%p2, %r12, %r4;
	or.pred  	%p3, %p1, %p2;
	@%p3 bra 	$L__BB0_2;
	cvta.to.global.u64 	%rd3, %rd1;
	cvta.to.global.u64 	%rd4, %rd2;
	mad.lo.s32 	%r13, %r3, %r12, %r1;
	cvt.s64.s32 	%rd5, %r13;
	add.s64 	%rd6, %rd3, %rd5;
	ld.global.u8 	%rs1, [%rd6];
	cvt.rn.f32.u16 	%f2, %rs1;
	mul.f32 	%f3, %f1, %f2;
	setp.gt.f32 	%p4, %f3, 0f437F0000;
	selp.f32 	%f4, 0f437F0000, %f3, %p4;
	setp.lt.f32 	%p5, %f4, 0f00000000;
	selp.f32 	%f5, 0f00000000, %f4, %p5;
	cvt.rzi.u32.f32 	%r14, %f5;
	add.s64 	%rd7, %rd4, %rd5;
	st.global.u8 	[%rd7], %r14;
$L__BB0_2:
	ret;

}
	// .globl	_Z18gaussianBlurKernelPKhPhii
.visible .entry _Z18gaussianBlurKernelPKhPhii(
	.param .u64 .ptr .align 1 _Z18gaussianBlurKernelPKhPhii_param_0,
	.param .u64 .ptr .align 1 _Z18gaussianBlurKernelPKhPhii_param_1,
	.param .u32 _Z18gaussianBlurKernelPKhPhii_param_2,
	.param .u32 _Z18gaussianBlurKernelPKhPhii_param_3
)
{
	.reg .pred 	%p<31>;
	.reg .b16 	%rs<10>;
	.reg .b32 	%r<24>;
	.reg .b32 	%f<38>;
	.reg .b64 	%rd<23>;

	ld.param.u64 	%rd7, [_Z18gaussianBlurKernelPKhPhii_param_0];
	ld.param.u64 	%rd6, [_Z18gaussianBlurKernelPKhPhii_param_1];
	ld.param.u32 	%r7, [_Z18gaussianBlurKernelPKhPhii_param_2];
	ld.param.u32 	%r9, [_Z18gaussianBlurKernelPKhPhii_param_3];
	cvta.to.global.u64 	%rd1, %rd7;
	mov.u32 	%r10, %ctaid.x;
	mov.u32 	%r11, %ntid.x;
	mov.u32 	%r12, %tid.x;
	mad.lo.s32 	%r1, %r10, %r11, %r12;
	mov.u32 	%r13, %ctaid.y;
	mov.u32 	%r14, %ntid.y;
	mov.u32 	%r15, %tid.y;
	mad.lo.s32 	%r16, %r13, %r14, %r15;
	setp.ge.s32 	%p3, %r1, %r7;
	setp.ge.s32 	%p4, %r16, %r9;
	or.pred  	%p5, %p3, %p4;
	@%p5 bra 	$L__BB1_20;
	setp.eq.s32 	%p6, %r16, 0;
	add.s32 	%r17, %r16, -1;
	mul.lo.s32 	%r3, %r17, %r7;
	setp.lt.s32 	%p7, %r1, 1;
	cvt.s64.s32 	%rd8, %r3;
	cvt.s64.s32 	%rd2, %r1;
	add.s64 	%rd9, %rd2, %rd8;
	add.s64 	%rd3, %rd1, %rd9;
	mov.f32 	%f30, 0f00000000;
	or.pred  	%p8, %p7, %p6;
	@%p8 bra 	$L__BB1_3;
	ld.global.u8 	%rs1, [%rd3+-1];
	cvt.rn.f32.u16 	%f20, %rs1;
	fma.rn.f32 	%f30, %f20, 0f3D800000, 0f00000000;
$L__BB1_3:
	setp.eq.s32 	%p9, %r16, 0;
	setp.lt.s32 	%p10, %r1, 0;
	or.pred  	%p11, %p10, %p9;
	@%p11 bra 	$L__BB1_5;
	add.s32 	%r18, %r1, %r3;
	cvt.s64.s32 	%rd10, %r18;
	add.s64 	%rd11, %rd1, %rd10;
	ld.global.u8 	%rs2, [%rd11];
	cvt.rn.f32.u16 	%f21, %rs2;
	fma.rn.f32 	%f30, %f21, 0f3E000000, %f30;
$L__BB1_5:
	setp.eq.s32 	%p12, %r16, 0;
	add.s32 	%r19, %r1, 1;
	setp.gt.s32 	%p13, %r1, -2;
	setp.lt.s32 	%p14, %r19, %r7;
	and.pred  	%p1, %p13, %p14;
	not.pred 	%p15, %p1;
	or.pred  	%p16, %p15, %p12;
	@%p16 bra 	$L__BB1_7;
	ld.global.u8 	%rs3, [%rd3+1];
	cvt.rn.f32.u16 	%f22, %rs3;
	fma.rn.f32 	%f30, %f22, 0f3D800000, %f30;
$L__BB1_7:
	setp.gt.s32 	%p17, %r1, 0;
	mul.lo.s32 	%r4, %r16, %r7;
	setp.le.s32 	%p18, %r1, %r7;
	and.pred  	%p2, %p17, %p18;
	cvt.s64.s32 	%rd12, %r4;
	add.s64 	%rd13, %rd2, %rd12;
	add.s64 	%rd4, %rd1, %rd13;
	not.pred 	%p19, %p2;
	@%p19 bra 	$L__BB1_9;
	ld.global.u8 	%rs4, [%rd4+-1];
	cvt.rn.f32.u16 	%f23, %rs4;
	fma.rn.f32 	%f30, %f23, 0f3E000000, %f30;
$L__BB1_9:
	setp.lt.s32 	%p20, %r1, 0;
	@%p20 bra 	$L__BB1_11;
	add.s32 	%r20, %r1, %r4;
	cvt.s64.s32 	%rd14, %r20;
	add.s64 	%rd15, %rd1, %rd14;
	ld.global.u8 	%rs5, [%rd15];
	cvt.rn.f32.u16 	%f24, %rs5;
	fma.rn.f32 	%f30, %f24, 0f3E800000, %f30;
$L__BB1_11:
	@%p15 bra 	$L__BB1_13;
	ld.global.u8 	%rs6, [%rd4+1];
	cvt.rn.f32.u16 	%f25, %rs6;
	fma.rn.f32 	%f30, %f25, 0f3E000000, %f30;
$L__BB1_13:
	add.s32 	%r5, %r16, 1;
	setp.ge.u32 	%p22, %r5, %r9;
	add.s32 	%r6, %r4, %r7;
	cvt.s64.s32 	%rd16, %r6;
	add.s64 	%rd17, %rd2, %rd16;
	add.s64 	%rd5, %rd1, %rd17;
	or.pred  	%p24, %p19, %p22;
	@%p24 bra 	$L__BB1_15;
	ld.global.u8 	%rs7, [%rd5+-1];
	cvt.rn.f32.u16 	%f26, %rs7;
	fma.rn.f32 	%f30, %f26, 0f3D800000, %f30;
$L__BB1_15:
	setp.ge.u32 	%p25, %r5, %r9;
	setp.lt.s32 	%p26, %r1, 0;
	or.pred  	%p27, %p26, %p25;
	@%p27 bra 	$L__BB1_17;
	add.s32 	%r21, %r1, %r6;
	cvt.s64.s32 	%rd18, %r21;
	add.s64 	%rd19, %rd1, %rd18;
	ld.global.u8 	%rs8, [%rd19];
	cvt.rn.f32.u16 	%f27, %rs8;
	fma.rn.f32 	%f30, %f27, 0f3E000000, %f30;
$L__BB1_17:
	setp.ge.u32 	%p28, %r5, %r9;
	or.pred  	%p30, %p15, %p28;
	@%p30 bra 	$L__BB1_19;
	ld.global.u8 	%rs9, [%rd5+1];
	cvt.rn.f32.u16 	%f28, %rs9;
	fma.rn.f32 	%f30, %f28, 0f3D800000, %f30;
$L__BB1_19:
	cvt.rzi.u32.f32 	%r22, %f30;
	add.s32 	%r23, %r4, %r1;
	cvt.s64.s32 	%rd20, %r23;
	cvta.to.global.u64 	%rd21, %rd6;
	add.s64 	%rd22, %rd21, %rd20;
	st.global.u8 	[%rd22], %r22;
$L__BB1_20:
	ret;

}


// ===== COMPILED SASS (sm_100) =====

	.target	sm_100

	.elftype	@"ET_EXEC"


//--------------------- .note.nv.tkinfo           --------------------------
	.section	.note.nv.tkinfo,"",@"SHT_NOTE"
	.sectionflags	@"SHF_NOTE_NV_TKINFO"
	.tkinfo
        /*0018*/ 	.word	0x00000002
        /*0030*/ 	.string	""
        /*0030*/ 	.string	"ptxas"
        /*0030*/ 	.string	"Cuda compilation tools, release 13.0, V13.0.88"
        /*0030*/ 	.string	"Build cuda_13.0.r13.0/compiler.36424714_0"
        /*0030*/ 	.string	"-arch sm_100 -m 64 "



//--------------------- .note.nv.cuinfo           --------------------------
	.section	.note.nv.cuinfo,"",@"SHT_NOTE"
	.sectionflags	@"SHF_NOTE_NV_CUINFO"
        /*0018*/ 	.short	0x0002
        /*001a*/ 	.short	0x0064
        /*001c*/ 	.short	0x0082
	.zero		2


//--------------------- .nv.info                  --------------------------
	.section	.nv.info,"",@"SHT_CUDA_INFO"
	.align	4


	//----- nvinfo : EIATTR_REGCOUNT
	.align		4
        /*0000*/ 	.byte	0x04, 0x2f
        /*0002*/ 	.short	(.L_1 - .L_0)
	.align		4
.L_0:
        /*0004*/ 	.word	index@(_Z22adjustBrightnessKernelPKhPhiif)
        /*0008*/ 	.word	0x0000000a


	//----- nvinfo : EIATTR_FRAME_SIZE
	.align		4
.L_1:
        /*000c*/ 	.byte	0x04, 0x11
        /*000e*/ 	.short	(.L_3 - .L_2)
	.align		4
.L_2:
        /*0010*/ 	.word	index@(_Z22adjustBrightnessKernelPKhPhiif)
        /*0014*/ 	.word	0x00000000


	//----- nvinfo : EIATTR_REGCOUNT
	.align		4
.L_3:
        /*0018*/ 	.byte	0x04, 0x2f
        /*001a*/ 	.short	(.L_5 - .L_4)
	.align		4
.L_4:
        /*001c*/ 	.word	index@(_Z18gaussianBlurKernelPKhPhii)
        /*0020*/ 	.word	0x00000014


	//----- nvinfo : EIATTR_FRAME_SIZE
	.align		4
.L_5:
        /*0024*/ 	.byte	0x04, 0x11
        /*0026*/ 	.short	(.L_7 - .L_6)
	.align		4
.L_6:
        /*0028*/ 	.word	index@(_Z18gaussianBlurKernelPKhPhii)
        /*002c*/ 	.word	0x00000000


	//----- nvinfo : EIATTR_MIN_STACK_SIZE
	.align		4
.L_7:
        /*0030*/ 	.byte	0x04, 0x12
        /*0032*/ 	.short	(.L_9 - .L_8)
	.align		4
.L_8:
        /*0034*/ 	.word	index@(_Z18gaussianBlurKernelPKhPhii)
        /*0038*/ 	.word	0x00000000


	//----- nvinfo : EIATTR_MIN_STACK_SIZE
	.align		4
.L_9:
        /*003c*/ 	.byte	0x04, 0x12
        /*003e*/ 	.short	(.L_11 - .L_10)
	.align		4
.L_10:
        /*0040*/ 	.word	index@(_Z22adjustBrightnessKernelPKhPhiif)
        /*0044*/ 	.word	0x00000000
.L_11:


//--------------------- .nv.compat                --------------------------
	.section	.nv.compat,"",@"SHT_CUDA_COMPAT_INFO"
	.align	4
        /*0000*/ 	.byte	0x02, 0x09, 0x00, 0x00, 0x02, 0x02, 0x01, 0x00, 0x02, 0x05, 0x05, 0x00, 0x03, 0x07, 0x01, 0x01
        /*0010*/ 	.byte	0x02, 0x03, 0x00, 0x00, 0x02, 0x06, 0x01, 0x00, 0x04, 0x0b, 0x08, 0x00, 0x09, 0x00, 0x00, 0x00
        /*0020*/ 	.byte	0x00, 0x00, 0x00, 0x00


//--------------------- .nv.info._Z18gaussianBlurKernelPKhPhii --------------------------
	.section	.nv.info._Z18gaussianBlurKernelPKhPhii,"",@"SHT_CUDA_INFO"
	.sectionflags	@""
	.align	4


	//----- nvinfo : EIATTR_CUDA_API_VERSION
	.align		4
        /*0000*/ 	.byte	0x04, 0x37
        /*0002*/ 	.short	(.L_13 - .L_12)
.L_12:
        /*0004*/ 	.word	0x00000082


	//----- nvinfo : EIATTR_KPARAM_INFO
	.align		4
.L_13:
        /*0008*/ 	.byte	0x04, 0x17
        /*000a*/ 	.short	(.L_15 - .L_14)
.L_14:
        /*000c*/ 	.word	0x00000000
        /*0010*/ 	.short	0x0003
        /*0012*/ 	.short	0x0014
        /*0014*/ 	.byte	0x00, 0xf0, 0x11, 0x00


	//----- nvinfo : EIATTR_KPARAM_INFO
	.align		4
.L_15:
        /*0018*/ 	.byte	0x04, 0x17
        /*001a*/ 	.short	(.L_17 - .L_16)
.L_16:
        /*001c*/ 	.word	0x00000000
        /*0020*/ 	.short	0x0002
        /*0022*/ 	.short	0x0010
        /*0024*/ 	.byte	0x00, 0xf0, 0x11, 0x00


	//----- nvinfo : EIATTR_KPARAM_INFO
	.align		4
.L_17:
        /*0028*/ 	.byte	0x04, 0x17
        /*002a*/ 	.short	(.L_19 - .L_18)
.L_18:
        /*002c*/ 	.word	0x00000000
        /*0030*/ 	.short	0x0001
        /*0032*/ 	.short	0x0008
        /*0034*/ 	.byte	0x00, 0xf5, 0x21, 0x00


	//----- nvinfo : EIATTR_KPARAM_INFO
	.align		4
.L_19:
        /*0038*/ 	.byte	0x04, 0x17
        /*003a*/ 	.short	(.L_21 - .L_20)
.L_20:
        /*003c*/ 	.word	0x00000000
        /*0040*/ 	.short	0x0000
        /*0042*/ 	.short	0x0000
        /*0044*/ 	.byte	0x00, 0xf5, 0x21, 0x00


	//----- nvinfo : EIATTR_SPARSE_MMA_MASK
	.align		4
.L_21:
        /*0048*/ 	.byte	0x03, 0x50
        /*004a*/ 	.short	0x0000


	//----- nvinfo : EIATTR_MAXREG_COUNT
	.align		4
        /*004c*/ 	.byte	0x03, 0x1b
        /*004e*/ 	.short	0x00ff


	//----- nvinfo : EIATTR_MERCURY_ISA_VERSION
	.align		4
        /*0050*/ 	.byte	0x03, 0x5f
        /*0052*/ 	.short	0x0101


	//----- nvinfo : EIATTR_VRC_CTA_INIT_COUNT
	.align		4
        /*0054*/ 	.byte	0x02, 0x4a
	.zero		1
	.zero		1


	//----- nvinfo : EIATTR_EXIT_INSTR_OFFSETS
	.align		4
        /*0058*/ 	.byte	0x04, 0x1c
        /*005a*/ 	.short	(.L_23 - .L_22)


	//   ....[0]....
.L_22:
        /*005c*/ 	.word	0x000000c0


	//   ....[1]....
        /*0060*/ 	.word	0x00000560


	//----- nvinfo : EIATTR_CBANK_PARAM_SIZE
	.align		4
.L_23:
        /*0064*/ 	.byte	0x03, 0x19
        /*0066*/ 	.short	0x0018


	//----- nvinfo : EIATTR_PARAM_CBANK
	.align		4
        /*0068*/ 	.byte	0x04, 0x0a
        /*006a*/ 	.short	(.L_25 - .L_24)
	.align		4
.L_24:
        /*006c*/ 	.word	index@(.nv.constant0._Z18gaussianBlurKernelPKhPhii)
        /*0070*/ 	.short	0x0380
        /*0072*/ 	.short	0x0018


	//----- nvinfo : EIATTR_SW_WAR
	.align		4
.L_25:
        /*0074*/ 	.byte	0x04, 0x36
        /*0076*/ 	.short	(.L_27 - .L_26)
.L_26:
        /*0078*/ 	.word	0x00000008
.L_27:


//--------------------- .nv.info._Z22adjustBrightnessKernelPKhPhiif --------------------------
	.section	.nv.info._Z22adjustBrightnessKernelPKhPhiif,"",@"SHT_CUDA_INFO"
	.sectionflags	@""
	.align	4


	//----- nvinfo : EIATTR_CUDA_API_VERSION
	.align		4
        /*0000*/ 	.byte	0x04, 0x37
        /*0002*/ 	.short	(.L_29 - .L_28)
.L_28:
        /*0004*/ 	.word	0x00000082


	//----- nvinfo : EIATTR_KPARAM_INFO
	.align		4
.L_29:
        /*0008*/ 	.byte	0x04, 0x17
        /*000a*/ 	.short	(.L_31 - .L_30)
.L_30:
        /*000c*/ 	.word	0x00000000
        /*0010*/ 	.short	0x0004
        /*0012*/ 	.short	0x0018
        /*0014*/ 	.byte	0x00, 0xf0, 0x11, 0x00


	//----- nvinfo : EIATTR_KPARAM_INFO
	.align		4
.L_31:
        /*0018*/ 	.byte	0x04, 0x17
        /*001a*/ 	.short	(.L_33 - .L_32)
.L_32:
        /*001c*/ 	.word	0x00000000
        /*0020*/ 	.short	0x0003
        /*0022*/ 	.short	0x0014
        /*0024*/ 	.byte	0x00, 0xf0, 0x11, 0x00


	//----- nvinfo : EIATTR_KPARAM_INFO
	.align		4
.L_33:
        /*0028*/ 	.byte	0x04, 0x17
        /*002a*/ 	.short	(.L_35 - .L_34)
.L_34:
        /*002c*/ 	.word	0x00000000
        /*0030*/ 	.short	0x0002
        /*0032*/ 	.short	0x0010
        /*0034*/ 	.byte	0x00, 0xf0, 0x11, 0x00


	//----- nvinfo : EIATTR_KPARAM_INFO
	.align		4
.L_35:
        /*0038*/ 	.byte	0x04, 0x17
        /*003a*/ 	.short	(.L_37 - .L_36)
.L_36:
        /*003c*/ 	.word	0x00000000
        /*0040*/ 	.short	0x0001
        /*0042*/ 	.short	0x0008
        /*0044*/ 	.byte	0x00, 0xf5, 0x21, 0x00


	//----- nvinfo : EIATTR_KPARAM_INFO
	.align		4
.L_37:
        /*0048*/ 	.byte	0x04, 0x17
        /*004a*/ 	.short	(.L_39 - .L_38)
.L_38:
        /*004c*/ 	.word	0x00000000
        /*0050*/ 	.short	0x0000
        /*0052*/ 	.short	0x0000
        /*0054*/ 	.byte	0x00, 0xf5, 0x21, 0x00


	//----- nvinfo : EIATTR_SPARSE_MMA_MASK
	.align		4
.L_39:
        /*0058*/ 	.byte	0x03, 0x50
        /*005a*/ 	.short	0x0000


	//----- nvinfo : EIATTR_MAXREG_COUNT
	.align		4
        /*005c*/ 	.byte	0x03, 0x1b
        /*005e*/ 	.short	0x00ff


	//----- nvinfo : EIATTR_MERCURY_ISA_VERSION
	.align		4
        /*0060*/ 	.byte	0x03, 0x5f
        /*0062*/ 	.short	0x0101


	//----- nvinfo : EIATTR_VRC_CTA_INIT_COUNT
	.align		4
        /*0064*/ 	.byte	0x02, 0x4a
	.zero		1
	.zero		1


	//----- nvinfo : EIATTR_EXIT_INSTR_OFFSETS
	.align		4
        /*0068*/ 	.byte	0x04, 0x1c
        /*006a*/ 	.short	(.L_41 - .L_40)


	//   ....[0]....
.L_40:
        /*006c*/ 	.word	0x000000c0


	//   ....[1]....
        /*0070*/ 	.word	0x000001e0


	//----- nvinfo : EIATTR_CBANK_PARAM_SIZE
	.align		4
.L_41:
        /*0074*/ 	.byte	0x03, 0x19
        /*0076*/ 	.short	0x001c


	//----- nvinfo : EIATTR_PARAM_CBANK
	.align		4
        /*0078*/ 	.byte	0x04, 0x0a
        /*007a*/ 	.short	(.L_43 - .L_42)
	.align		4
.L_42:
        /*007c*/ 	.word	index@(.nv.constant0._Z22adjustBrightnessKernelPKhPhiif)
        /*0080*/ 	.short	0x0380
        /*0082*/ 	.short	0x001c


	//----- nvinfo : EIATTR_SW_WAR
	.align		4
.L_43:
        /*0084*/ 	.byte	0x04, 0x36
        /*0086*/ 	.short	(.L_45 - .L_44)
.L_44:
        /*0088*/ 	.word	0x00000008
.L_45:


//--------------------- .nv.callgraph             --------------------------
	.section	.nv.callgraph,"",@"SHT_CUDA_CALLGRAPH"
	.align	4
	.sectionentsize	8
	.align		4
        /*0000*/ 	.word	0x00000000
	.align		4
        /*0004*/ 	.word	0xffffffff
	.align		4
        /*0008*/ 	.word	0x00000000
	.align		4
        /*000c*/ 	.word	0xfffffffe
	.align		4
        /*0010*/ 	.word	0x00000000
	.align		4
        /*0014*/ 	.word	0xfffffffd
	.align		4
        /*0018*/ 	.word	0x00000000
	.align		4
        /*001c*/ 	.word	0xfffffffc


//--------------------- .text._Z18gaussianBlurKernelPKhPhii --------------------------
	.section	.text._Z18gaussianBlurKernelPKhPhii,"ax",@progbits
	.align	128
        .global         _Z18gaussianBlurKernelPKhPhii
        .type           _Z18gaussianBlurKernelPKhPhii,@function
        .size           _Z18gaussianBlurKernelPKhPhii,(.L_x_2 - _Z18gaussianBlurKernelPKhPhii)
        .other          _Z18gaussianBlurKernelPKhPhii,@"STO_CUDA_ENTRY STV_DEFAULT"
_Z18gaussianBlurKernelPKhPhii:
.text._Z18gaussianBlurKernelPKhPhii:
[----:B------:R-:W-:Y:S01]  /*0000*/  LDC R1, c[0x0][0x37c] ;  /* 0x0000df00ff017b82 */ /* 0x000fe20000000800 */
[----:B------:R-:W0:Y:S07]  /*0010*/  S2R R5, SR_TID.Y ;  /* 0x0000000000057919 */ /* 0x000e2e0000002200 */
[----:B------:R-:W1:Y:S01]  /*0020*/  LDC R10, c[0x0][0x360] ;  /* 0x0000d800ff0a7b82 */ /* 0x000e620000000800 */
[----:B------:R-:W2:Y:S01]  /*0030*/  LDCU.64 UR6, c[0x0][0x390] ;  /* 0x00007200ff0677ac */ /* 0x000ea20008000a00 */
[----:B------:R-:W1:Y:S06]  /*0040*/  S2R R3, SR_TID.X ;  /* 0x0000000000037919 */ /* 0x000e6c0000002100 */
[----:B------:R-:W0:Y:S08]  /*0050*/  S2UR UR5, SR_CTAID.Y ;  /* 0x00000000000579c3 */ /* 0x000e300000002600 */
[----:B------:R-:W0:Y:S08]  /*0060*/  LDC R0, c[0x0][0x364] ;  /* 0x0000d900ff007b82 */ /* 0x000e300000000800 */
[----:B------:R-:W1:Y:S01]  /*0070*/  S2UR UR4, SR_CTAID.X ;  /* 0x00000000000479c3 */ /* 0x000e620000002500 */
[----:B0-----:R-:W-:-:S05]  /*0080*/  IMAD R0, R0, UR5, R5 ;  /* 0x0000000500007c24 */ /* 0x001fca000f8e0205 */
[----:B--2---:R-:W-:Y:S01]  /*0090*/  ISETP.GE.AND P0, PT, R0, UR7, PT ;  /* 0x0000000700007c0c */ /* 0x004fe2000bf06270 */
[----:B-1----:R-:W-:-:S05]  /*00a0*/  IMAD R10, R10, UR4, R3 ;  /* 0x000000040a0a7c24 */ /* 0x002fca000f8e0203 */
[----:B------:R-:W-:-:S13]  /*00b0*/  ISETP.GE.OR P0, PT, R10, UR6, P0 ;  /* 0x000000060a007c0c */ /* 0x000fda0008706670 */
[----:B------:R-:W-:Y:S05]  /*00c0*/  @P0 EXIT ;  /* 0x000000000000094d */ /* 0x000fea0003800000 */
[----:B------:R-:W0:Y:S01]  /*00d0*/  LDCU.64 UR8, c[0x0][0x380] ;  /* 0x00007000ff0877ac */ /* 0x000e220008000a00 */
[C---:B------:R-:W-:Y:S01]  /*00e0*/  ISETP.NE.AND P0, PT, R0.reuse, RZ, PT ;  /* 0x000000ff0000720c */ /* 0x040fe20003f05270 */
[----:B------:R-:W-:Y:S01]  /*00f0*/  VIADD R2, R0, 0xffffffff ;  /* 0xffffffff00027836 */ /* 0x000fe20000000000 */
[----:B------:R-:W-:Y:S01]  /*0100*/  SHF.R.S32.HI R8, RZ, 0x1f, R10 ;  /* 0x0000001fff087819 */ /* 0x000fe2000001140a */
[----:B------:R-:W1:Y:S01]  /*0110*/  LDCU.64 UR4, c[0x0][0x358] ;  /* 0x00006b00ff0477ac */ /* 0x000e620008000a00 */
[----:B------:R-:W-:Y:S01]  /*0120*/  ISETP.LT.OR P4, PT, R10, RZ, !P0 ;  /* 0x000000ff0a00720c */ /* 0x000fe20004781670 */
[----:B------:R-:W-:Y:S01]  /*0130*/  IMAD R3, R2, UR6, RZ ;  /* 0x0000000602037c24 */ /* 0x000fe2000f8e02ff */
[----:B------:R-:W-:-:S04]  /*0140*/  ISETP.LT.OR P0, PT, R10, 0x1, !P0 ;  /* 0x000000010a00780c */ /* 0x000fc80004701670 */
[--C-:B------:R-:W-:Y:S02]  /*0150*/  SHF.R.S32.HI R5, RZ, 0x1f, R3.reuse ;  /* 0x0000001fff057819 */ /* 0x100fe40000011403 */
[----:B0-----:R-:W-:-:S05]  /*0160*/  IADD3 R2, P1, P2, R10, UR8, R3 ;  /* 0x000000080a027c10 */ /* 0x001fca000fa3e003 */
[----:B------:R-:W-:Y:S01]  /*0170*/  @!P4 IMAD.IADD R4, R10, 0x1, R3 ;  /* 0x000000010a04c824 */ /* 0x000fe200078e0203 */
[----:B------:R-:W-:-:S04]  /*0180*/  IADD3.X R3, PT, PT, R8, UR9, R5, P1, P2 ;  /* 0x0000000908037c10 */ /* 0x000fc80008fe4405 */
[C---:B------:R-:W-:Y:S01]  /*0190*/  @!P4 IADD3 R6, P1, PT, R4.reuse, UR8, RZ ;  /* 0x000000080406cc10 */ /* 0x040fe2000ff3e0ff */
[----:B-1----:R-:W2:Y:S03]  /*01a0*/  @!P0 LDG.E.U8 R9, desc[UR4][R2.64+-0x1] ;  /* 0xffffff0402098981 */ /* 0x002ea6000c1e1100 */
[----:B------:R-:W-:-:S05]  /*01b0*/  @!P4 LEA.HI.X.SX32 R7, R4, UR9, 0x1, P1 ;  /* 0x000000090407cc11 */ /* 0x000fca00088f0eff */
[----:B------:R0:W3:Y:S01]  /*01c0*/  @!P4 LDG.E.U8 R11, desc[UR4][R6.64] ;  /* 0x00000004060bc981 */ /* 0x0000e2000c1e1100 */
[----:B------:R-:W-:Y:S02]  /*01d0*/  VIADD R4, R10, 0x1 ;  /* 0x000000010a047836 */ /* 0x000fe40000000000 */
[C---:B------:R-:W-:Y:S02]  /*01e0*/  IMAD R13, R0.reuse, UR6, RZ ;  /* 0x00000006000d7c24 */ /* 0x040fe4000f8e02ff */
[----:B------:R-:W-:Y:S01]  /*01f0*/  VIADD R14, R0, 0x1 ;  /* 0x00000001000e7836 */ /* 0x000fe20000000000 */
[----:B------:R-:W-:Y:S01]  /*0200*/  ISETP.GE.AND P1, PT, R4, UR6, PT ;  /* 0x0000000604007c0c */ /* 0x000fe2000bf26270 */
[----:B------:R-:W-:Y:S01]  /*0210*/  VIADD R15, R13, UR6 ;  /* 0x000000060d0f7c36 */ /* 0x000fe20008000000 */
[--C-:B------:R-:W-:Y:S02]  /*0220*/  SHF.R.S32.HI R5, RZ, 0x1f, R13.reuse ;  /* 0x0000001fff057819 */ /* 0x100fe4000001140d */
[----:B------:R-:W-:-:S02]  /*0230*/  IADD3 R4, P2, P3, R10, UR8, R13 ;  /* 0x000000080a047c10 */ /* 0x000fc4000fb5e00d */
[----:B------:R-:W-:Y:S02]  /*0240*/  SHF.R.S32.HI R17, RZ, 0x1f, R15 ;  /* 0x0000001fff117819 */ /* 0x000fe4000001140f */
[----:B------:R-:W-:Y:S02]  /*0250*/  IADD3.X R5, PT, PT, R8, UR9, R5, P2, P3 ;  /* 0x0000000908057c10 */ /* 0x000fe400097e6405 */
[----:B0-----:R-:W-:Y:S02]  /*0260*/  IADD3 R6, P3, P6, R10, UR8, R15 ;  /* 0x000000080a067c10 */ /* 0x001fe4000fe7e00f */
[----:B------:R-:W-:Y:S02]  /*0270*/  ISETP.GE.U32.AND P2, PT, R14, UR7, PT ;  /* 0x000000070e007c0c */ /* 0x000fe4000bf46070 */
[----:B------:R-:W-:Y:S02]  /*0280*/  ISETP.GT.AND P1, PT, R10, -0x2, !P1 ;  /* 0xfffffffe0a00780c */ /* 0x000fe40004f24270 */
[----:B------:R-:W-:-:S02]  /*0290*/  IADD3.X R7, PT, PT, R8, UR9, R17, P3, P6 ;  /* 0x0000000908077c10 */ /* 0x000fc40009fec411 */
[C---:B------:R-:W-:Y:S02]  /*02a0*/  ISETP.LT.OR P2, PT, R10.reuse, RZ, P2 ;  /* 0x000000ff0a00720c */ /* 0x040fe40001741670 */
[----:B------:R-:W-:Y:S02]  /*02b0*/  ISETP.GE.AND P6, PT, R10, RZ, PT ;  /* 0x000000ff0a00720c */ /* 0x000fe40003fc6270 */
[----:B------:R-:W-:Y:S02]  /*02c0*/  ISETP.EQ.OR P5, PT, R0, RZ, !P1 ;  /* 0x000000ff0000720c */ /* 0x000fe40004fa2670 */
[----:B------:R-:W-:-:S04]  /*02d0*/  ISETP.GT.AND P3, PT, R10, UR6, PT ;  /* 0x000000060a007c0c */ /* 0x000fc8000bf64270 */
[C---:B------:R-:W-:Y:S01]  /*02e0*/  ISETP.GT.AND P3, PT, R10.reuse, RZ, !P3 ;  /* 0x000000ff0a00720c */ /* 0x040fe20005f64270 */
[----:B------:R-:W-:Y:S02]  /*02f0*/  IMAD.MOV.U32 R8, RZ, RZ, RZ ;  /* 0x000000ffff087224 */ /* 0x000fe400078e00ff */
[----:B------:R-:W-:-:S04]  /*0300*/  @!P2 IMAD.IADD R15, R10, 0x1, R15 ;  /* 0x000000010a0fa824 */ /* 0x000fc800078e020f */
[----:B------:R-:W4:Y:S01]  /*0310*/  @!P5 LDG.E.U8 R2, desc[UR4][R2.64+0x1] ;  /* 0x000001040202d981 */ /* 0x000f22000c1e1100 */
[----:B--2---:R-:W-:Y:S01]  /*0320*/  @!P0 I2FP.F32.U32 R0, R9 ;  /* 0x0000000900008245 */ /* 0x004fe20000201000 */
[----:B------:R-:W-:-:S04]  /*0330*/  IMAD.IADD R9, R10, 0x1, R13 ;  /* 0x000000010a097824 */ /* 0x000fc800078e020d */
[----:B------:R-:W-:Y:S01]  /*0340*/  @!P0 FFMA R8, R0, 0.0625, RZ ;  /* 0x3d80000000088823 */ /* 0x000fe200000000ff */
[----:B---3--:R-:W-:Y:S01]  /*0350*/  @!P4 I2FP.F32.U32 R11, R11 ;  /* 0x0000000b000bc245 */ /* 0x008fe20000201000 */
[----:B------:R-:W2:Y:S01]  /*0360*/  @P3 LDG.E.U8 R0, desc[UR4][R4.64+-0x1] ;  /* 0xffffff0404003981 */ /* 0x000ea2000c1e1100 */
[----:B------:R-:W-:-:S03]  /*0370*/  @P6 IADD3 R10, P0, PT, R9, UR8, RZ ;  /* 0x00000008090a6c10 */ /* 0x000fc6000ff1e0ff */
[----:B------:R-:W-:Y:S01]  /*0380*/  @!P4 FFMA R8, R11, 0.125, R8 ;  /* 0x3e0000000b08c823 */ /* 0x000fe20000000008 */
[----:B------:R-:W-:Y:S02]  /*0390*/  ISETP.GE.U32.OR P4, PT, R14, UR7, !P3 ;  /* 0x000000070e007c0c */ /* 0x000fe4000df86470 */
[----:B------:R-:W-:Y:S02]  /*03a0*/  @P6 LEA.HI.X.SX32 R11, R9, UR9, 0x1, P0 ;  /* 0x00000009090b6c11 */ /* 0x000fe400080f0eff */
[----:B------:R-:W-:-:S03]  /*03b0*/  @!P2 IADD3 R12, P0, PT, R15, UR8, RZ ;  /* 0x000000080f0cac10 */ /* 0x000fc6000ff1e0ff */
[----:B------:R-:W3:Y:S01]  /*03c0*/  @P6 LDG.E.U8 R10, desc[UR4][R10.64] ;  /* 0x000000040a0a6981 */ /* 0x000ee2000c1e1100 */
[----:B------:R-:W-:Y:S01]  /*03d0*/  @!P2 LEA.HI.X.SX32 R13, R15, UR9, 0x1, P0 ;  /* 0x000000090f0dac11 */ /* 0x000fe200080f0eff */
[----:B------:R-:W0:Y:S01]  /*03e0*/  LDCU.64 UR8, c[0x0][0x388] ;  /* 0x00007100ff0877ac */ /* 0x000e220008000a00 */
[----:B------:R-:W-:Y:S02]  /*03f0*/  ISETP.GE.U32.OR P0, PT, R14, UR7, !P1 ;  /* 0x000000070e007c0c */ /* 0x000fe4000cf06470 */
[----:B------:R-:W5:Y:S04]  /*0400*/  @P1 LDG.E.U8 R14, desc[UR4][R4.64+0x1] ;  /* 0x00000104040e1981 */ /* 0x000f68000c1e1100 */
[----:B------:R-:W5:Y:S04]  /*0410*/  @!P4 LDG.E.U8 R16, desc[UR4][R6.64+-0x1] ;  /* 0xffffff040610c981 */ /* 0x000f68000c1e1100 */
[----:B------:R-:W5:Y:S04]  /*0420*/  @!P2 LDG.E.U8 R12, desc[UR4][R12.64] ;  /* 0x000000040c0ca981 */ /* 0x000f68000c1e1100 */
[----:B------:R-:W5:Y:S01]  /*0430*/  @!P0 LDG.E.U8 R17, desc[UR4][R6.64+0x1] ;  /* 0x0000010406118981 */ /* 0x000f62000c1e1100 */
[----:B----4-:R-:W-:-:S05]  /*0440*/  @!P5 I2FP.F32.U32 R3, R2 ;  /* 0x000000020003d245 */ /* 0x010fca0000201000 */
[----:B------:R-:W-:Y:S01]  /*0450*/  @!P5 FFMA R8, R3, 0.0625, R8 ;  /* 0x3d8000000308d823 */ /* 0x000fe20000000008 */
[----:B--2---:R-:W-:-:S05]  /*0460*/  @P3 I2FP.F32.U32 R15, R0 ;  /* 0x00000000000f3245 */ /* 0x004fca0000201000 */
[----:B------:R-:W-:Y:S01]  /*0470*/  @P3 FFMA R8, R15, 0.125, R8 ;  /* 0x3e0000000f083823 */ /* 0x000fe20000000008 */
[----:B---3--:R-:W-:Y:S02]  /*0480*/  @P6 I2FP.F32.U32 R3, R10 ;  /* 0x0000000a00036245 */ /* 0x008fe40000201000 */
[----:B-----5:R-:W-:-:S03]  /*0490*/  @P1 I2FP.F32.U32 R11, R14 ;  /* 0x0000000e000b1245 */ /* 0x020fc60000201000 */
[----:B------:R-:W-:Y:S01]  /*04a0*/  @P6 FFMA R8, R3, 0.25, R8 ;  /* 0x3e80000003086823 */ /* 0x000fe20000000008 */
[----:B------:R-:W-:-:S03]  /*04b0*/  @!P4 I2FP.F32.U32 R3, R16 ;  /* 0x000000100003c245 */ /* 0x000fc60000201000 */
[----:B------:R-:W-:Y:S01]  /*04c0*/  @P1 FFMA R8, R11, 0.125, R8 ;  /* 0x3e0000000b081823 */ /* 0x000fe20000000008 */
[----:B------:R-:W-:-:S03]  /*04d0*/  @!P2 I2FP.F32.U32 R5, R12 ;  /* 0x0000000c0005a245 */ /* 0x000fc60000201000 */
[----:B------:R-:W-:Y:S01]  /*04e0*/  @!P4 FFMA R8, R3, 0.0625, R8 ;  /* 0x3d8000000308c823 */ /* 0x000fe20000000008 */
[----:B------:R-:W-:-:S03]  /*04f0*/  @!P0 I2FP.F32.U32 R17, R17 ;  /* 0x0000001100118245 */ /* 0x000fc60000201000 */
[----:B------:R-:W-:-:S04]  /*0500*/  @!P2 FFMA R8, R5, 0.125, R8 ;  /* 0x3e0000000508a823 */ /* 0x000fc80000000008 */
[----:B------:R-:W-:-:S04]  /*0510*/  @!P0 FFMA R8, R17, 0.0625, R8 ;  /* 0x3d80000011088823 */ /* 0x000fc80000000008 */
[----:B------:R-:W1:Y:S01]  /*0520*/  F2I.U32.TRUNC.NTZ R5, R8 ;  /* 0x0000000800057305 */ /* 0x000e62000020f000 */
[----:B0-----:R-:W-:-:S04]  /*0530*/  IADD3 R2, P0, PT, R9, UR8, RZ ;  /* 0x0000000809027c10 */ /* 0x001fc8000ff1e0ff */
[----:B------:R-:W-:-:S05]  /*0540*/  LEA.HI.X.SX32 R3, R9, UR9, 0x1, P0 ;  /* 0x0000000909037c11 */ /* 0x000fca00080f0eff */
[----:B-1----:R-:W-:Y:S01]  /*0550*/  STG.E.U8 desc[UR4][R2.64], R5 ;  /* 0x0000000502007986 */ /* 0x002fe2000c101104 */
[----:B------:R-:W-:Y:S05]  /*0560*/  EXIT ;  /* 0x000000000000794d */ /* 0x000fea0003800000 */
.L_x_0:
[----:B------:R-:W-:-:S00]  /*0570*/  BRA `(.L_x_0) ;  /* 0xfffffffc00fc7947 */ /* 0x000fc0000383ffff */
[----:B------:R-:W-:-:S00]  /*0580*/  NOP ;  /* 0x0000000000007918 */ /* 0x000fc00000000000 */
[----:B------:R-:W-:-:S00]  /*0590*/  NOP ;  /* 0x0000000000007918 */ /* 0x000fc00000000000 */
[----:B------:R-:W-:-:S00]  /*05a0*/  NOP ;  /* 0x0000000000007918 */ /* 0x000fc00000000000 */
[----:B------:R-:W-:-:S00]  /*05b0*/  NOP ;  /* 0x0000000000007918 */ /* 0x000fc00000000000 */
[----:B------:R-:W-:-:S00]  /*05c0*/  NOP ;  /* 0x0000000000007918 */ /* 0x000fc00000000000 */
[----:B------:R-:W-:-:S00]  /*05d0*/  NOP ;  /* 0x0000000000007918 */ /* 0x000fc00000000000 */
[----:B------:R-:W-:-:S00]  /*05e0*/  NOP ;  /* 0x0000000000007918 */ /* 0x000fc00000000000 */
[----:B------:R-:W-:-:S00]  /*05f0*/  NOP ;  /* 0x0000000000007918 */ /* 0x000fc00000000000 */
.L_x_2:


//--------------------- .text._Z22adjustBrightnessKernelPKhPhiif --------------------------
	.section	.text._Z22adjustBrightnessKernelPKhPhiif,"ax",@progbits
	.align	128
        .global         _Z22adjustBrightnessKernelPKhPhiif
        .type           _Z22adjustBrightnessKernelPKhPhiif,@function
        .size           _Z22adjustBrightnessKernelPKhPhiif,(.L_x_3 - _Z22adjustBrightnessKernelPKhPhiif)
        .other          _Z22adjustBrightnessKernelPKhPhiif,@"STO_CUDA_ENTRY STV_DEFAULT"
_Z22adjustBrightnessKernelPKhPhiif:
.text._Z22adjustBrightnessKernelPKhPhiif:
        /* <DEDUP_REMOVED lines=13> */
[----:B------:R-:W0:Y:S01]  /*00d0*/  LDCU.128 UR8, c[0x0][0x380] ;  /* 0x00007000ff0877ac */ /* 0x000e220008000c00 */
[----:B------:R-:W-:Y:S01]  /*00e0*/  IMAD R0, R3, UR6, R0 ;  /* 0x0000000603007c24 */ /* 0x000fe2000f8e0200 */
[----:B------:R-:W1:Y:S04]  /*00f0*/  LDCU.64 UR4, c[0x0][0x358] ;  /* 0x00006b00ff0477ac */ /* 0x000e680008000a00 */
[----:B------:R-:W-:Y:S01]  /*0100*/  SHF.R.S32.HI R5, RZ, 0x1f, R0 ;  /* 0x0000001fff057819 */ /* 0x000fe20000011400 */
[----:B------:R-:W2:Y:S01]  /*0110*/  LDCU UR7, c[0x0][0x398] ;  /* 0x00007300ff0777ac */ /* 0x000ea20008000800 */
[----:B0-----:R-:W-:-:S04]  /*0120*/  IADD3 R2, P0, PT, R0, UR8, RZ ;  /* 0x0000000800027c10 */ /* 0x001fc8000ff1e0ff */
[----:B------:R-:W-:-:S05]  /*0130*/  IADD3.X R3, PT, PT, R5, UR9, RZ, P0, !PT ;  /* 0x0000000905037c10 */ /* 0x000fca00087fe4ff */
[----:B-1----:R-:W3:Y:S02]  /*0140*/  LDG.E.U8 R2, desc[UR4][R2.64] ;  /* 0x0000000402027981 */ /* 0x002ee4000c1e1100 */
[----:B---3--:R-:W-:-:S05]  /*0150*/  I2FP.F32.U32 R4, R2 ;  /* 0x0000000200047245 */ /* 0x008fca0000201000 */
[----:B--2---:R-:W-:-:S05]  /*0160*/  FMUL R4, R4, UR7 ;  /* 0x0000000704047c20 */ /* 0x004fca0008400000 */
[----:B------:R-:W-:-:S04]  /*0170*/  FMNMX.NAN R4, R4, 255, PT ;  /* 0x437f000004047809 */ /* 0x000fc80003820000 */
[----:B------:R-:W-:-:S04]  /*0180*/  FSETP.GEU.AND P0, PT, R4, RZ, PT ;  /* 0x000000ff0400720b */ /* 0x000fc80003f0e000 */
[----:B------:R-:W-:Y:S02]  /*0190*/  FSEL R6, R4, RZ, P0 ;  /* 0x000000ff04067208 */ /* 0x000fe40000000000 */
[----:B------:R-:W-:Y:S02]  /*01a0*/  IADD3 R4, P0, PT, R0, UR10, RZ ;  /* 0x0000000a00047c10 */ /* 0x000fe4000ff1e0ff */
[----:B------:R-:W0:Y:S02]  /*01b0*/  F2I.U32.TRUNC.NTZ R7, R6 ;  /* 0x0000000600077305 */ /* 0x000e24000020f000 */
[----:B------:R-:W-:-:S05]  /*01c0*/  IADD3.X R5, PT, PT, R5, UR11, RZ, P0, !PT ;  /* 0x0000000b05057c10 */ /* 0x000fca00087fe4ff */
[----:B0-----:R-:W-:Y:S01]  /*01d0*/  STG.E.U8 desc[UR4][R4.64], R7 ;  /* 0x0000000704007986 */ /* 0x001fe2000c101104 */
[----:B------:R-:W-:Y:S05]  /*01e0*/  EXIT ;  /* 0x000000000000794d */ /* 0x000fea0003800000 */
.L_x_1:
        /* <DEDUP_REMOVED lines=9> */
.L_x_3:


//--------------------- .nv.shared.reserved.0     --------------------------
	.section	.nv.shared.reserved.0,"aw",@nobits
	.weak		__nv_reservedSMEM_offset_0_alias
	.size		__nv_reservedSMEM_offset_0_alias, 0, 64
	.other		__nv_reservedSMEM_offset_0_alias,@"STO_CUDA_RESERVED_SHARED STV_DEFAULT"
__nv_reservedSMEM_offset_0_alias:
	.zero		0
	.zero		64


//--------------------- .nv.constant0._Z18gaussianBlurKernelPKhPhii --------------------------
	.section	.nv.constant0._Z18gaussianBlurKernelPKhPhii,"a",@progbits
	.sectionflags	@""
	.align	4
.nv.constant0._Z18gaussianBlurKernelPKhPhii:
	.zero		920


//--------------------- .nv.constant0._Z22adjustBrightnessKernelPKhPhiif --------------------------
	.section	.nv.constant0._Z22adjustBrightnessKernelPKhPhiif,"a",@progbits
	.sectionflags	@""
	.align	4
.nv.constant0._Z22adjustBrightnessKernelPKhPhiif:
	.zero		924


//--------------------- SYMBOLS --------------------------

	.type		.nv.reservedSmem.offset0,@object
	.size		.nv.reservedSmem.offset0,0x4
